//
// Generated by NVIDIA NVVM Compiler
//
// Compiler Build ID: CL-36424714
// Cuda compilation tools, release 13.0, V13.0.88
// Based on NVVM 20.0.0
//

.version 9.0
.target sm_100
.address_size 64

	// .globl	_Z22swiglu_tile_128_kernelPfS_S_
.global .align 4 .b8 gate[65536];
.global .align 4 .b8 up[65536];
.global .align 4 .b8 neg_gate[65536];
.global .align 4 .b8 exp_neg_gate[65536];
.global .align 4 .b8 one_plus_exp[65536];
.global .align 4 .b8 sigmoid_gate[65536];
.global .align 4 .b8 gate_silu[65536];
.global .align 4 .b8 result[65536];

.visible .entry _Z22swiglu_tile_128_kernelPfS_S_(
	.param .u64 .ptr .align 1 _Z22swiglu_tile_128_kernelPfS_S__param_0,
	.param .u64 .ptr .align 1 _Z22swiglu_tile_128_kernelPfS_S__param_1,
	.param .u64 .ptr .align 1 _Z22swiglu_tile_128_kernelPfS_S__param_2
)
{
	.reg .pred 	%p<4>;
	.reg .b32 	%r<11>;
	.reg .b32 	%f<10>;
	.reg .b64 	%rd<37>;

	ld.param.u64 	%rd1, [_Z22swiglu_tile_128_kernelPfS_S__param_0];
	ld.param.u64 	%rd2, [_Z22swiglu_tile_128_kernelPfS_S__param_1];
	ld.param.u64 	%rd3, [_Z22swiglu_tile_128_kernelPfS_S__param_2];
	mov.u32 	%r3, %tid.y;
	mov.u32 	%r4, %ctaid.y;
	mov.u32 	%r5, %ntid.y;
	mad.lo.s32 	%r1, %r4, %r5, %r3;
	mov.u32 	%r6, %tid.x;
	mov.u32 	%r7, %ctaid.x;
	mov.u32 	%r8, %ntid.x;
	mad.lo.s32 	%r2, %r7, %r8, %r6;
	setp.gt.u32 	%p1, %r1, 127;
	setp.gt.s32 	%p2, %r2, 127;
	or.pred  	%p3, %p1, %p2;
	@%p3 bra 	$L__BB0_2;
	cvta.to.global.u64 	%rd4, %rd1;
	cvta.to.global.u64 	%rd5, %rd2;
	cvta.to.global.u64 	%rd6, %rd3;
	shl.b32 	%r9, %r1, 7;
	add.s32 	%r10, %r9, %r2;
	mul.wide.s32 	%rd7, %r10, 4;
	add.s64 	%rd8, %rd4, %rd7;
	ld.global.f32 	%f1, [%rd8];
	mul.wide.u32 	%rd9, %r1, 512;
	mov.u64 	%rd10, gate;
	add.s64 	%rd11, %rd10, %rd9;
	mul.wide.s32 	%rd12, %r2, 4;
	add.s64 	%rd13, %rd11, %rd12;
	st.global.f32 	[%rd13], %f1;
	add.s64 	%rd14, %rd5, %rd7;
	ld.global.f32 	%f2, [%rd14];
	mov.u64 	%rd15, up;
	add.s64 	%rd16, %rd15, %rd9;
	add.s64 	%rd17, %rd16, %rd12;
	st.global.f32 	[%rd17], %f2;
	neg.f32 	%f3, %f1;
	mov.u64 	%rd18, neg_gate;
	add.s64 	%rd19, %rd18, %rd9;
	add.s64 	%rd20, %rd19, %rd12;
	st.global.f32 	[%rd20], %f3;
	mul.f32 	%f4, %f1, 0fBFB8AA3B;
	ex2.approx.f32 	%f5, %f4;
	mov.u64 	%rd21, exp_neg_gate;
	add.s64 	%rd22, %rd21, %rd9;
	add.s64 	%rd23, %rd22, %rd12;
	st.global.f32 	[%rd23], %f5;
	add.f32 	%f6, %f5, 0f3F800000;
	mov.u64 	%rd24, one_plus_exp;
	add.s64 	%rd25, %rd24, %rd9;
	add.s64 	%rd26, %rd25, %rd12;
	st.global.f32 	[%rd26], %f6;
	rcp.rn.f32 	%f7, %f6;
	mov.u64 	%rd27, sigmoid_gate;
	add.s64 	%rd28, %rd27, %rd9;
	add.s64 	%rd29, %rd28, %rd12;
	st.global.f32 	[%rd29], %f7;
	mul.f32 	%f8, %f7, %f1;
	mov.u64 	%rd30, gate_silu;
	add.s64 	%rd31, %rd30, %rd9;
	add.s64 	%rd32, %rd31, %rd12;
	st.global.f32 	[%rd32], %f8;
	mul.f32 	%f9, %f8, %f2;
	mov.u64 	%rd33, result;
	add.s64 	%rd34, %rd33, %rd9;
	add.s64 	%rd35, %rd34, %rd12;
	st.global.f32 	[%rd35], %f9;
	add.s64 	%rd36, %rd6, %rd7;
	st.global.f32 	[%rd36], %f9;
$L__BB0_2:
	ret;

}


// ===== COMPILED SASS (sm_100) =====

	.target	sm_100

	.elftype	@"ET_EXEC"


//--------------------- .note.nv.tkinfo           --------------------------
	.section	.note.nv.tkinfo,"",@"SHT_NOTE"
	.sectionflags	@"SHF_NOTE_NV_TKINFO"
	.tkinfo
        /*0018*/ 	.word	0x00000002
        /*0030*/ 	.string	""
        /*0030*/ 	.string	"ptxas"
        /*0030*/ 	.string	"Cuda compilation tools, release 13.0, V13.0.88"
        /*0030*/ 	.string	"Build cuda_13.0.r13.0/compiler.36424714_0"
        /*0030*/ 	.string	"-arch sm_100 -m 64 "



//--------------------- .note.nv.cuinfo           --------------------------
	.section	.note.nv.cuinfo,"",@"SHT_NOTE"
	.sectionflags	@"SHF_NOTE_NV_CUINFO"
        /*0018*/ 	.short	0x0002
        /*001a*/ 	.short	0x0064
        /*001c*/ 	.short	0x0082
	.zero		2


//--------------------- .nv.info                  --------------------------
	.section	.nv.info,"",@"SHT_CUDA_INFO"
	.align	4


	//----- nvinfo : EIATTR_REGCOUNT
	.align		4
        /*0000*/ 	.byte	0x04, 0x2f
        /*0002*/ 	.short	(.L_9 - .L_8)
	.align		4
.L_8:
        /*0004*/ 	.word	index@(_Z22swiglu_tile_128_kernelPfS_S_)
        /*0008*/ 	.word	0x00000018


	//----- nvinfo : EIATTR_FRAME_SIZE
	.align		4
.L_9:
        /*000c*/ 	.byte	0x04, 0x11
        /*000e*/ 	.short	(.L_11 - .L_10)
	.align		4
.L_10:
        /*0010*/ 	.word	index@($__internal_0_$__cuda_sm20_rcp_rn_f32_slowpath)
        /*0014*/ 	.word	0x00000000


	//----- nvinfo : EIATTR_FRAME_SIZE
	.align		4
.L_11:
        /*0018*/ 	.byte	0x04, 0x11
        /*001a*/ 	.short	(.L_13 - .L_12)
	.align		4
.L_12:
        /*001c*/ 	.word	index@(_Z22swiglu_tile_128_kernelPfS_S_)
        /*0020*/ 	.word	0x00000000


	//----- nvinfo : EIATTR_MIN_STACK_SIZE
	.align		4
.L_13:
        /*0024*/ 	.byte	0x04, 0x12
        /*0026*/ 	.short	(.L_15 - .L_14)
	.align		4
.L_14:
        /*0028*/ 	.word	index@(_Z22swiglu_tile_128_kernelPfS_S_)
        /*002c*/ 	.word	0x00000000
.L_15:


//--------------------- .nv.compat                --------------------------
	.section	.nv.compat,"",@"SHT_CUDA_COMPAT_INFO"
	.align	4
        /*0000*/ 	.byte	0x02, 0x09, 0x00, 0x00, 0x02, 0x02, 0x01, 0x00, 0x02, 0x05, 0x05, 0x00, 0x03, 0x07, 0x01, 0x01
        /*0010*/ 	.byte	0x02, 0x03, 0x00, 0x00, 0x02, 0x06, 0x01, 0x00, 0x04, 0x0b, 0x08, 0x00, 0x01, 0x00, 0x00, 0x00
        /*0020*/ 	.byte	0x00, 0x00, 0x00, 0x00


//--------------------- .nv.info._Z22swiglu_tile_128_kernelPfS_S_ --------------------------
	.section	.nv.info._Z22swiglu_tile_128_kernelPfS_S_,"",@"SHT_CUDA_INFO"
	.sectionflags	@""
	.align	4


	//----- nvinfo : EIATTR_CUDA_API_VERSION
	.align		4
        /*0000*/ 	.byte	0x04, 0x37
        /*0002*/ 	.short	(.L_17 - .L_16)
.L_16:
        /*0004*/ 	.word	0x00000082


	//----- nvinfo : EIATTR_KPARAM_INFO
	.align		4
.L_17:
        /*0008*/ 	.byte	0x04, 0x17
        /*000a*/ 	.short	(.L_19 - .L_18)
.L_18:
        /*000c*/ 	.word	0x00000000
        /*0010*/ 	.short	0x0002
        /*0012*/ 	.short	0x0010
        /*0014*/ 	.byte	0x00, 0xf5, 0x21, 0x00


	//----- nvinfo : EIATTR_KPARAM_INFO
	.align		4
.L_19:
        /*0018*/ 	.byte	0x04, 0x17
        /*001a*/ 	.short	(.L_21 - .L_20)
.L_20:
        /*001c*/ 	.word	0x00000000
        /*0020*/ 	.short	0x0001
        /*0022*/ 	.short	0x0008
        /*0024*/ 	.byte	0x00, 0xf5, 0x21, 0x00


	//----- nvinfo : EIATTR_KPARAM_INFO
	.align		4
.L_21:
        /*0028*/ 	.byte	0x04, 0x17
        /*002a*/ 	.short	(.L_23 - .L_22)
.L_22:
        /*002c*/ 	.word	0x00000000
        /*0030*/ 	.short	0x0000
        /*0032*/ 	.short	0x0000
        /*0034*/ 	.byte	0x00, 0xf5, 0x21, 0x00


	//----- nvinfo : EIATTR_SPARSE_MMA_MASK
	.align		4
.L_23:
        /*0038*/ 	.byte	0x03, 0x50
        /*003a*/ 	.short	0x0000


	//----- nvinfo : EIATTR_MAXREG_COUNT
	.align		4
        /*003c*/ 	.byte	0x03, 0x1b
        /*003e*/ 	.short	0x00ff


	//----- nvinfo : EIATTR_MERCURY_ISA_VERSION
	.align		4
        /*0040*/ 	.byte	0x03, 0x5f
        /*0042*/ 	.short	0x0101


	//----- nvinfo : EIATTR_VRC_CTA_INIT_COUNT
	.align		4
        /*0044*/ 	.byte	0x02, 0x4a
	.zero		1
	.zero		1


	//----- nvinfo : EIATTR_EXIT_INSTR_OFFSETS
	.align		4
        /*0048*/ 	.byte	0x04, 0x1c
        /*004a*/ 	.short	(.L_25 - .L_24)


	//   ....[0]....
.L_24:
        /*004c*/ 	.word	0x000000b0


	//   ....[1]....
        /*0050*/ 	.word	0x000004d0


	//----- nvinfo : EIATTR_CRS_STACK_SIZE
	.align		4
.L_25:
        /*0054*/ 	.byte	0x04, 0x1e
        /*0056*/ 	.short	(.L_27 - .L_26)
.L_26:
        /*0058*/ 	.word	0x00000000


	//----- nvinfo : EIATTR_CBANK_PARAM_SIZE
	.align		4
.L_27:
        /*005c*/ 	.byte	0x03, 0x19
        /*005e*/ 	.short	0x0018


	//----- nvinfo : EIATTR_PARAM_CBANK
	.align		4
        /*0060*/ 	.byte	0x04, 0x0a
        /*0062*/ 	.short	(.L_29 - .L_28)
	.align		4
.L_28:
        /*0064*/ 	.word	index@(.nv.constant0._Z22swiglu_tile_128_kernelPfS_S_)
        /*0068*/ 	.short	0x0380
        /*006a*/ 	.short	0x0018


	//----- nvinfo : EIATTR_SW_WAR
	.align		4
.L_29:
        /*006c*/ 	.byte	0x04, 0x36
        /*006e*/ 	.short	(.L_31 - .L_30)
.L_30:
        /*0070*/ 	.word	0x00000008
.L_31:


//--------------------- .nv.callgraph             --------------------------
	.section	.nv.callgraph,"",@"SHT_CUDA_CALLGRAPH"
	.align	4
	.sectionentsize	8
	.align		4
        /*0000*/ 	.word	0x00000000
	.align		4
        /*0004*/ 	.word	0xffffffff
	.align		4
        /*0008*/ 	.word	0x00000000
	.align		4
        /*000c*/ 	.word	0xfffffffe
	.align		4
        /*0010*/ 	.word	0x00000000
	.align		4
        /*0014*/ 	.word	0xfffffffd
	.align		4
        /*0018*/ 	.word	0x00000000
	.align		4
        /*001c*/ 	.word	0xfffffffc


//--------------------- .nv.constant4             --------------------------
	.section	.nv.constant4,"a",@progbits
	.align	8
	.align		8
.nv.constant4:
        /*0000*/ 	.dword	gate
	.align		8
        /*0008*/ 	.dword	up
	.align		8
        /*0010*/ 	.dword	neg_gate
	.align		8
        /*0018*/ 	.dword	exp_neg_gate
	.align		8
        /*0020*/ 	.dword	one_plus_exp
	.align		8
        /*0028*/ 	.dword	sigmoid_gate
	.align		8
        /*0030*/ 	.dword	gate_silu
	.align		8
        /*0038*/ 	.dword	result


//--------------------- .text._Z22swiglu_tile_128_kernelPfS_S_ --------------------------
	.section	.text._Z22swiglu_tile_128_kernelPfS_S_,"ax",@progbits
	.align	128
        .global         _Z22swiglu_tile_128_kernelPfS_S_
        .type           _Z22swiglu_tile_128_kernelPfS_S_,@function
        .size           _Z22swiglu_tile_128_kernelPfS_S_,(.L_x_8 - _Z22swiglu_tile_128_kernelPfS_S_)
        .other          _Z22swiglu_tile_128_kernelPfS_S_,@"STO_CUDA_ENTRY STV_DEFAULT"
_Z22swiglu_tile_128_kernelPfS_S_:
.text._Z22swiglu_tile_128_kernelPfS_S_:
[----:B------:R-:W-:Y:S01]  /*0000*/  LDC R1, c[0x0][0x37c] ;  /* 0x0000df00ff017b82 */ /* 0x000fe20000000800 */
[----:B------:R-:W0:Y:S07]  /*0010*/  S2R R3, SR_TID.X ;  /* 0x0000000000037919 */ /* 0x000e2e0000002100 */
[----:B------:R-:W1:Y:S01]  /*0020*/  LDC R5, c[0x0][0x364] ;  /* 0x0000d900ff057b82 */ /* 0x000e620000000800 */
[----:B------:R-:W1:Y:S07]  /*0030*/  S2R R4, SR_TID.Y ;  /* 0x0000000000047919 */ /* 0x000e6e0000002200 */
[----:B------:R-:W0:Y:S08]  /*0040*/  S2UR UR5, SR_CTAID.X ;  /* 0x00000000000579c3 */ /* 0x000e300000002500 */
[----:B------:R-:W0:Y:S08]  /*0050*/  LDC R0, c[0x0][0x360] ;  /* 0x0000d800ff007b82 */ /* 0x000e300000000800 */
[----:B------:R-:W1:Y:S01]  /*0060*/  S2UR UR4, SR_CTAID.Y ;  /* 0x00000000000479c3 */ /* 0x000e620000002600 */
[----:B0-----:R-:W-:-:S05]  /*0070*/  IMAD R3, R0, UR5, R3 ;  /* 0x0000000500037c24 */ /* 0x001fca000f8e0203 */
[----:B------:R-:W-:Y:S01]  /*0080*/  ISETP.GT.AND P0, PT, R3, 0x7f, PT ;  /* 0x0000007f0300780c */ /* 0x000fe20003f04270 */
[----:B-1----:R-:W-:-:S05]  /*0090*/  IMAD R4, R5, UR4, R4 ;  /* 0x0000000405047c24 */ /* 0x002fca000f8e0204 */
[----:B------:R-:W-:-:S13]  /*00a0*/  ISETP.GT.U32.OR P0, PT, R4, 0x7f, P0 ;  /* 0x0000007f0400780c */ /* 0x000fda0000704470 */
[----:B------:R-:W-:Y:S05]  /*00b0*/  @P0 EXIT ;  /* 0x000000000000094d */ /* 0x000fea0003800000 */
[----:B------:R-:W0:Y:S01]  /*00c0*/  LDC.64 R8, c[0x0][0x380] ;  /* 0x0000e000ff087b82 */ /* 0x000e220000000a00 */
[----:B------:R-:W1:Y:S01]  /*00d0*/  LDCU.64 UR4, c[0x0][0x358] ;  /* 0x00006b00ff0477ac */ /* 0x000e620008000a00 */
[----:B------:R-:W-:-:S06]  /*00e0*/  LEA R5, R4, R3, 0x7 ;  /* 0x0000000304057211 */ /* 0x000fcc00078e38ff */
[----:B------:R-:W2:Y:S08]  /*00f0*/  LDC.64 R10, c[0x4][RZ] ;  /* 0x01000000ff0a7b82 */ /* 0x000eb00000000a00 */
[----:B------:R-:W3:Y:S01]  /*0100*/  LDC.64 R12, c[0x0][0x388] ;  /* 0x0000e200ff0c7b82 */ /* 0x000ee20000000a00 */
[----:B0-----:R-:W-:-:S07]  /*0110*/  IMAD.WIDE R8, R5, 0x4, R8 ;  /* 0x0000000405087825 */ /* 0x001fce00078e0208 */
[----:B------:R-:W0:Y:S01]  /*0120*/  LDC.64 R14, c[0x4][0x8] ;  /* 0x01000200ff0e7b82 */ /* 0x000e220000000a00 */
[----:B-1----:R-:W4:Y:S01]  /*0130*/  LDG.E R6, desc[UR4][R8.64] ;  /* 0x0000000408067981 */ /* 0x002f22000c1e1900 */
[----:B--2---:R-:W-:-:S06]  /*0140*/  IMAD.WIDE.U32 R10, R4, 0x200, R10 ;  /* 0x00000200040a7825 */ /* 0x004fcc00078e000a */
[----:B------:R-:W1:Y:S01]  /*0150*/  LDC.64 R16, c[0x4][0x10] ;  /* 0x01000400ff107b82 */ /* 0x000e620000000a00 */
[----:B------:R-:W-:-:S07]  /*0160*/  IMAD.WIDE R10, R3, 0x4, R10 ;  /* 0x00000004030a7825 */ /* 0x000fce00078e020a */
[----:B------:R-:W2:Y:S01]  /*0170*/  LDC.64 R18, c[0x4][0x18] ;  /* 0x01000600ff127b82 */ /* 0x000ea20000000a00 */
[----:B---3--:R-:W-:-:S07]  /*0180*/  IMAD.WIDE R12, R5, 0x4, R12 ;  /* 0x00000004050c7825 */ /* 0x008fce00078e020c */
[----:B------:R-:W3:Y:S01]  /*0190*/  LDC.64 R20, c[0x4][0x20] ;  /* 0x01000800ff147b82 */ /* 0x000ee20000000a00 */
[----:B----4-:R1:W-:Y:S04]  /*01a0*/  STG.E desc[UR4][R10.64], R6 ;  /* 0x000000060a007986 */ /* 0x0103e8000c101904 */
[----:B------:R2:W4:Y:S01]  /*01b0*/  LDG.E R7, desc[UR4][R12.64] ;  /* 0x000000040c077981 */ /* 0x000522000c1e1900 */
[----:B------:R-:W-:Y:S01]  /*01c0*/  FMUL R2, R6, -1.4426950216293334961 ;  /* 0xbfb8aa3b06027820 */ /* 0x000fe20000400000 */
[----:B0-----:R-:W-:Y:S01]  /*01d0*/  IMAD.WIDE.U32 R8, R4, 0x200, R14 ;  /* 0x0000020004087825 */ /* 0x001fe200078e000e */
[----:B------:R-:W-:Y:S03]  /*01e0*/  BSSY.RECONVERGENT B0, `(.L_x_0) ;  /* 0x000001d000007945 */ /* 0x000fe60003800200 */
[----:B------:R-:W-:Y:S01]  /*01f0*/  FSETP.GEU.AND P0, PT, R2, -126, PT ;  /* 0xc2fc00000200780b */ /* 0x000fe20003f0e000 */
[----:B---3--:R-:W-:-:S04]  /*0200*/  IMAD.WIDE.U32 R14, R4, 0x200, R20 ;  /* 0x00000200040e7825 */ /* 0x008fc800078e0014 */
[----:B-1----:R-:W-:-:S04]  /*0210*/  IMAD.WIDE.U32 R10, R4, 0x200, R16 ;  /* 0x00000200040a7825 */ /* 0x002fc800078e0010 */
[----:B--2---:R-:W-:-:S04]  /*0220*/  IMAD.WIDE.U32 R12, R4, 0x200, R18 ;  /* 0x00000200040c7825 */ /* 0x004fc800078e0012 */
[----:B------:R-:W-:Y:S01]  /*0230*/  FADD R19, -R6, -RZ ;  /* 0x800000ff06137221 */ /* 0x000fe20000000100 */
[----:B------:R-:W-:Y:S01]  /*0240*/  @!P0 FMUL R2, R2, 0.5 ;  /* 0x3f00000002028820 */ /* 0x000fe20000400000 */
[----:B------:R-:W-:-:S03]  /*0250*/  IMAD.WIDE R8, R3, 0x4, R8 ;  /* 0x0000000403087825 */ /* 0x000fc600078e0208 */
[----:B------:R-:W0:Y:S01]  /*0260*/  MUFU.EX2 R0, R2 ;  /* 0x0000000200007308 */ /* 0x000e220000000800 */
[----:B------:R-:W-:-:S04]  /*0270*/  IMAD.WIDE R10, R3, 0x4, R10 ;  /* 0x00000004030a7825 */ /* 0x000fc800078e020a */
[----:B------:R-:W-:-:S04]  /*0280*/  IMAD.WIDE R12, R3, 0x4, R12 ;  /* 0x00000004030c7825 */ /* 0x000fc800078e020c */
[----:B------:R-:W-:-:S04]  /*0290*/  IMAD.WIDE R14, R3, 0x4, R14 ;  /* 0x00000004030e7825 */ /* 0x000fc800078e020e */
[----:B0-----:R-:W-:-:S04]  /*02a0*/  @!P0 FMUL R0, R0, R0 ;  /* 0x0000000000008220 */ /* 0x001fc80000400000 */
[----:B------:R-:W-:-:S05]  /*02b0*/  FADD R17, R0, 1 ;  /* 0x3f80000000117421 */ /* 0x000fca0000000000 */
[----:B------:R-:W-:-:S04]  /*02c0*/  IADD3 R2, PT, PT, R17, 0x1800000, RZ ;  /* 0x0180000011027810 */ /* 0x000fc80007ffe0ff */
[----:B------:R-:W-:-:S04]  /*02d0*/  LOP3.LUT R2, R2, 0x7f800000, RZ, 0xc0, !PT ;  /* 0x7f80000002027812 */ /* 0x000fc800078ec0ff */
[----:B------:R-:W-:Y:S01]  /*02e0*/  ISETP.GT.U32.AND P0, PT, R2, 0x1ffffff, PT ;  /* 0x01ffffff0200780c */ /* 0x000fe20003f04070 */
[----:B----4-:R0:W-:Y:S04]  /*02f0*/  STG.E desc[UR4][R8.64], R7 ;  /* 0x0000000708007986 */ /* 0x0101e8000c101904 */
[----:B------:R0:W-:Y:S04]  /*0300*/  STG.E desc[UR4][R10.64], R19 ;  /* 0x000000130a007986 */ /* 0x0001e8000c101904 */
[----:B------:R0:W-:Y:S04]  /*0310*/  STG.E desc[UR4][R12.64], R0 ;  /* 0x000000000c007986 */ /* 0x0001e8000c101904 */
[----:B------:R0:W-:Y:S01]  /*0320*/  STG.E desc[UR4][R14.64], R17 ;  /* 0x000000110e007986 */ /* 0x0001e2000c101904 */
[----:B------:R-:W-:Y:S05]  /*0330*/  @P0 BRA `(.L_x_1) ;  /* 0x00000000000c0947 */ /* 0x000fea0003800000 */
[----:B0-----:R-:W-:-:S07]  /*0340*/  MOV R8, 0x360 ;  /* 0x0000036000087802 */ /* 0x001fce0000000f00 */
[----:B------:R-:W-:Y:S05]  /*0350*/  CALL.REL.NOINC `($__internal_0_$__cuda_sm20_rcp_rn_f32_slowpath) ;  /* 0x0000000000607944 */ /* 0x000fea0003c00000 */
[----:B------:R-:W-:Y:S05]  /*0360*/  BRA `(.L_x_2) ;  /* 0x0000000000107947 */ /* 0x000fea0003800000 */
.L_x_1:
[----:B0-----:R-:W0:Y:S02]  /*0370*/  MUFU.RCP R0, R17 ;  /* 0x0000001100007308 */ /* 0x001e240000001000 */
[----:B0-----:R-:W-:-:S04]  /*0380*/  FFMA R2, R17, R0, -1 ;  /* 0xbf80000011027423 */ /* 0x001fc80000000000 */
[----:B------:R-:W-:-:S04]  /*0390*/  FADD.FTZ R11, -R2, -RZ ;  /* 0x800000ff020b7221 */ /* 0x000fc80000010100 */
[----:B------:R-:W-:-:S07]  /*03a0*/  FFMA R11, R0, R11, R0 ;  /* 0x0000000b000b7223 */ /* 0x000fce0000000000 */
.L_x_2:
[----:B------:R-:W-:Y:S05]  /*03b0*/  BSYNC.RECONVERGENT B0 ;  /* 0x0000000000007941 */ /* 0x000fea0003800200 */
.L_x_0:
[----:B------:R-:W0:Y:S01]  /*03c0*/  LDC.64 R12, c[0x4][0x28] ;  /* 0x01000a00ff0c7b82 */ /* 0x000e220000000a00 */
[----:B------:R-:W-:-:S04]  /*03d0*/  FMUL R6, R6, R11 ;  /* 0x0000000b06067220 */ /* 0x000fc80000400000 */
[----:B------:R-:W-:-:S03]  /*03e0*/  FMUL R7, R7, R6 ;  /* 0x0000000607077220 */ /* 0x000fc60000400000 */
[----:B------:R-:W1:Y:S08]  /*03f0*/  LDC.64 R14, c[0x4][0x30] ;  /* 0x01000c00ff0e7b82 */ /* 0x000e700000000a00 */
[----:B------:R-:W2:Y:S08]  /*0400*/  LDC.64 R16, c[0x4][0x38] ;  /* 0x01000e00ff107b82 */ /* 0x000eb00000000a00 */
[----:B------:R-:W3:Y:S01]  /*0410*/  LDC.64 R8, c[0x0][0x390] ;  /* 0x0000e400ff087b82 */ /* 0x000ee20000000a00 */
[----:B0-----:R-:W-:-:S04]  /*0420*/  IMAD.WIDE.U32 R12, R4, 0x200, R12 ;  /* 0x00000200040c7825 */ /* 0x001fc800078e000c */
[----:B------:R-:W-:-:S04]  /*0430*/  IMAD.WIDE R12, R3, 0x4, R12 ;  /* 0x00000004030c7825 */ /* 0x000fc800078e020c */
[C---:B-1----:R-:W-:Y:S01]  /*0440*/  IMAD.WIDE.U32 R14, R4.reuse, 0x200, R14 ;  /* 0x00000200040e7825 */ /* 0x042fe200078e000e */
[----:B------:R-:W-:Y:S03]  /*0450*/  STG.E desc[UR4][R12.64], R11 ;  /* 0x0000000b0c007986 */ /* 0x000fe6000c101904 */
[----:B--2---:R-:W-:-:S04]  /*0460*/  IMAD.WIDE.U32 R16, R4, 0x200, R16 ;  /* 0x0000020004107825 */ /* 0x004fc800078e0010 */
[----:B------:R-:W-:-:S04]  /*0470*/  IMAD.WIDE R14, R3, 0x4, R14 ;  /* 0x00000004030e7825 */ /* 0x000fc800078e020e */
[----:B------:R-:W-:Y:S01]  /*0480*/  IMAD.WIDE R16, R3, 0x4, R16 ;  /* 0x0000000403107825 */ /* 0x000fe200078e0210 */
[----:B------:R-:W-:Y:S03]  /*0490*/  STG.E desc[UR4][R14.64], R6 ;  /* 0x000000060e007986 */ /* 0x000fe6000c101904 */
[----:B---3--:R-:W-:Y:S01]  /*04a0*/  IMAD.WIDE R8, R5, 0x4, R8 ;  /* 0x0000000405087825 */ /* 0x008fe200078e0208 */
[----:B------:R-:W-:Y:S04]  /*04b0*/  STG.E desc[UR4][R16.64], R7 ;  /* 0x0000000710007986 */ /* 0x000fe8000c101904 */
[----:B------:R-:W-:Y:S01]  /*04c0*/  STG.E desc[UR4][R8.64], R7 ;  /* 0x0000000708007986 */ /* 0x000fe2000c101904 */
[----:B------:R-:W-:Y:S05]  /*04d0*/  EXIT ;  /* 0x000000000000794d */ /* 0x000fea0003800000 */
        .weak           $__internal_0_$__cuda_sm20_rcp_rn_f32_slowpath
        .type           $__internal_0_$__cuda_sm20_rcp_rn_f32_slowpath,@function
        .size           $__internal_0_$__cuda_sm20_rcp_rn_f32_slowpath,(.L_x_8 - $__internal_0_$__cuda_sm20_rcp_rn_f32_slowpath)
$__internal_0_$__cuda_sm20_rcp_rn_f32_slowpath:
[----:B------:R-:W-:Y:S01]  /*04e0*/  SHF.L.U32 R0, R17, 0x1, RZ ;  /* 0x0000000111007819 */ /* 0x000fe200000006ff */
[----:B------:R-:W-:Y:S03]  /*04f0*/  BSSY.RECONVERGENT B1, `(.L_x_3) ;  /* 0x0000031000017945 */ /* 0x000fe60003800200 */
[----:B------:R-:W-:Y:S02]  /*0500*/  SHF.R.U32.HI R2, RZ, 0x18, R0 ;  /* 0x00000018ff027819 */ /* 0x000fe40000011600 */
[----:B------:R-:W-:Y:S02]  /*0510*/  MOV R0, R17 ;  /* 0x0000001100007202 */ /* 0x000fe40000000f00 */
[----:B------:R-:W-:-:S13]  /*0520*/  ISETP.NE.U32.AND P0, PT, R2, RZ, PT ;  /* 0x000000ff0200720c */ /* 0x000fda0003f05070 */
[----:B------:R-:W-:Y:S05]  /*0530*/  @P0 BRA `(.L_x_4) ;  /* 0x0000000000280947 */ /* 0x000fea0003800000 */
[----:B------:R-:W-:-:S04]  /*0540*/  SHF.L.U32 R2, R0, 0x1, RZ ;  /* 0x0000000100027819 */ /* 0x000fc800000006ff */
[----:B------:R-:W-:-:S13]  /*0550*/  ISETP.NE.AND P0, PT, R2, RZ, PT ;  /* 0x000000ff0200720c */ /* 0x000fda0003f05270 */
[----:B------:R-:W-:Y:S01]  /*0560*/  @P0 FFMA R10, R0, 1.84467440737095516160e+19, RZ ;  /* 0x5f800000000a0823 */ /* 0x000fe200000000ff */
[----:B------:R-:W-:Y:S08]  /*0570*/  @!P0 MUFU.RCP R9, R0 ;  /* 0x0000000000098308 */ /* 0x000ff00000001000 */
[----:B------:R-:W0:Y:S02]  /*0580*/  @P0 MUFU.RCP R11, R10 ;  /* 0x0000000a000b0308 */ /* 0x000e240000001000 */
[----:B0-----:R-:W-:-:S04]  /*0590*/  @P0 FFMA R2, R10, R11, -1 ;  /* 0xbf8000000a020423 */ /* 0x001fc8000000000b */
[----:B------:R-:W-:-:S04]  /*05a0*/  @P0 FADD.FTZ R2, -R2, -RZ ;  /* 0x800000ff02020221 */ /* 0x000fc80000010100 */
[----:B------:R-:W-:-:S04]  /*05b0*/  @P0 FFMA R2, R11, R2, R11 ;  /* 0x000000020b020223 */ /* 0x000fc8000000000b */
[----:B------:R-:W-:Y:S01]  /*05c0*/  @P0 FFMA R9, R2, 1.84467440737095516160e+19, RZ ;  /* 0x5f80000002090823 */ /* 0x000fe200000000ff */
[----:B------:R-:W-:Y:S06]  /*05d0*/  BRA `(.L_x_5) ;  /* 0x0000000000887947 */ /* 0x000fec0003800000 */
.L_x_4:
[----:B------:R-:W-:-:S04]  /*05e0*/  IADD3 R9, PT, PT, R2, -0xfd, RZ ;  /* 0xffffff0302097810 */ /* 0x000fc80007ffe0ff */
[----:B------:R-:W-:-:S13]  /*05f0*/  ISETP.GT.U32.AND P0, PT, R9, 0x1, PT ;  /* 0x000000010900780c */ /* 0x000fda0003f04070 */
[----:B------:R-:W-:Y:S05]  /*0600*/  @P0 BRA `(.L_x_6) ;  /* 0x0000000000780947 */ /* 0x000fea0003800000 */
[----:B------:R-:W-:Y:S01]  /*0610*/  LOP3.LUT R10, R0, 0x7fffff, RZ, 0xc0, !PT ;  /* 0x007fffff000a7812 */ /* 0x000fe200078ec0ff */
[----:B------:R-:W-:-:S03]  /*0620*/  HFMA2 R14, -RZ, RZ, 0, 1.78813934326171875e-07 ;  /* 0x00000003ff0e7431 */ /* 0x000fc600000001ff */
[----:B------:R-:W-:-:S04]  /*0630*/  LOP3.LUT R10, R10, 0x3f800000, RZ, 0xfc, !PT ;  /* 0x3f8000000a0a7812 */ /* 0x000fc800078efcff */
[----:B------:R-:W0:Y:S01]  /*0640*/  MUFU.RCP R11, R10 ;  /* 0x0000000a000b7308 */ /* 0x000e220000001000 */
[----:B------:R-:W-:Y:S01]  /*0650*/  SHF.L.U32 R15, R14, R9, RZ ;  /* 0x000000090e0f7219 */ /* 0x000fe200000006ff */
[----:B0-----:R-:W-:-:S04]  /*0660*/  FFMA R12, R10, R11, -1 ;  /* 0xbf8000000a0c7423 */ /* 0x001fc8000000000b */
[----:B------:R-:W-:-:S04]  /*0670*/  FADD.FTZ R12, -R12, -RZ ;  /* 0x800000ff0c0c7221 */ /* 0x000fc80000010100 */
[CCC-:B------:R-:W-:Y:S01]  /*0680*/  FFMA.RM R13, R11.reuse, R12.reuse, R11.reuse ;  /* 0x0000000c0b0d7223 */ /* 0x1c0fe2000000400b */
[----:B------:R-:W-:-:S04]  /*0690*/  FFMA.RP R12, R11, R12, R11 ;  /* 0x0000000c0b0c7223 */ /* 0x000fc8000000800b */
[C---:B------:R-:W-:Y:S02]  /*06a0*/  LOP3.LUT R11, R13.reuse, 0x7fffff, RZ, 0xc0, !PT ;  /* 0x007fffff0d0b7812 */ /* 0x040fe400078ec0ff */
[----:B------:R-:W-:Y:S02]  /*06b0*/  FSETP.NEU.FTZ.AND P0, PT, R13, R12, PT ;  /* 0x0000000c0d00720b */ /* 0x000fe40003f1d000 */
[----:B------:R-:W-:Y:S02]  /*06c0*/  LOP3.LUT R12, R11, 0x800000, RZ, 0xfc, !PT ;  /* 0x008000000b0c7812 */ /* 0x000fe400078efcff */
[----:B------:R-:W-:Y:S02]  /*06d0*/  SEL R11, RZ, 0xffffffff, !P0 ;  /* 0xffffffffff0b7807 */ /* 0x000fe40004000000 */
[----:B------:R-:W-:Y:S02]  /*06e0*/  LOP3.LUT R10, R15, R12, RZ, 0xc0, !PT ;  /* 0x0000000c0f0a7212 */ /* 0x000fe400078ec0ff */
[----:B------:R-:W-:-:S02]  /*06f0*/  IADD3 R11, PT, PT, -R11, RZ, RZ ;  /* 0x000000ff0b0b7210 */ /* 0x000fc40007ffe1ff */
[-C--:B------:R-:W-:Y:S02]  /*0700*/  SHF.R.U32.HI R10, RZ, R9.reuse, R10 ;  /* 0x00000009ff0a7219 */ /* 0x080fe4000001160a */
[----:B------:R-:W-:Y:S02]  /*0710*/  LOP3.LUT P1, RZ, R11, R9, R12, 0xf8, !PT ;  /* 0x000000090bff7212 */ /* 0x000fe4000782f80c */
[C---:B------:R-:W-:Y:S02]  /*0720*/  LOP3.LUT P0, RZ, R10.reuse, 0x1, RZ, 0xc0, !PT ;  /* 0x000000010aff7812 */ /* 0x040fe4000780c0ff */
[----:B------:R-:W-:-:S04]  /*0730*/  LOP3.LUT P2, RZ, R10, 0x2, RZ, 0xc0, !PT ;  /* 0x000000020aff7812 */ /* 0x000fc8000784c0ff */
[----:B------:R-:W-:Y:S02]  /*0740*/  PLOP3.LUT P0, PT, P0, P1, P2, 0xe0, 0x0 ;  /* 0x000000000000781c */ /* 0x000fe40000703c20 */
[----:B------:R-:W-:Y:S02]  /*0750*/  LOP3.LUT P1, RZ, R0, 0x7fffff, RZ, 0xc0, !PT ;  /* 0x007fffff00ff7812 */ /* 0x000fe4000782c0ff */
[----:B------:R-:W-:-:S04]  /*0760*/  SEL R9, RZ, 0x1, !P0 ;  /* 0x00000001ff097807 */ /* 0x000fc80004000000 */
[----:B------:R-:W-:-:S04]  /*0770*/  IADD3 R9, PT, PT, -R9, RZ, RZ ;  /* 0x000000ff09097210 */ /* 0x000fc80007ffe1ff */
[----:B------:R-:W-:Y:S02]  /*0780*/  ISETP.GE.AND P0, PT, R9, RZ, PT ;  /* 0x000000ff0900720c */ /* 0x000fe40003f06270 */
[----:B------:R-:W-:-:S04]  /*0790*/  IADD3 R9, PT, PT, R2, -0xfc, RZ ;  /* 0xffffff0402097810 */ /* 0x000fc80007ffe0ff */
[----:B------:R-:W-:-:S07]  /*07a0*/  SHF.R.U32.HI R9, RZ, R9, R12 ;  /* 0x00000009ff097219 */ /* 0x000fce000001160c */
[----:B------:R-:W-:-:S04]  /*07b0*/  @!P0 IADD3 R9, PT, PT, R9, 0x1, RZ ;  /* 0x0000000109098810 */ /* 0x000fc80007ffe0ff */
[----:B------:R-:W-:-:S04]  /*07c0*/  @!P1 SHF.L.U32 R9, R9, 0x1, RZ ;  /* 0x0000000109099819 */ /* 0x000fc800000006ff */
[----:B------:R-:W-:Y:S01]  /*07d0*/  LOP3.LUT R9, R9, 0x80000000, R0, 0xf8, !PT ;  /* 0x8000000009097812 */ /* 0x000fe200078ef800 */
[----:B------:R-:W-:Y:S06]  /*07e0*/  BRA `(.L_x_5) ;  /* 0x0000000000047947 */ /* 0x000fec0003800000 */
.L_x_6:
[----:B------:R0:W1:Y:S02]  /*07f0*/  MUFU.RCP R9, R0 ;  /* 0x0000000000097308 */ /* 0x0000640000001000 */
.L_x_5:
[----:B------:R-:W-:Y:S05]  /*0800*/  BSYNC.RECONVERGENT B1 ;  /* 0x0000000000017941 */ /* 0x000fea0003800200 */
.L_x_3:
[----:B-1----:R-:W-:Y:S01]  /*0810*/  MOV R11, R9 ;  /* 0x00000009000b7202 */ /* 0x002fe20000000f00 */
[----:B------:R-:W-:-:S04]  /*0820*/  HFMA2 R9, -RZ, RZ, 0, 0 ;  /* 0x00000000ff097431 */ /* 0x000fc800000001ff */
[----:B0-----:R-:W-:Y:S05]  /*0830*/  RET.REL.NODEC R8 `(_Z22swiglu_tile_128_kernelPfS_S_) ;  /* 0xfffffff408f07950 */ /* 0x001fea0003c3ffff */
.L_x_7:
[----:B------:R-:W-:-:S00]  /*0840*/  BRA `(.L_x_7) ;  /* 0xfffffffc00fc7947 */ /* 0x000fc0000383ffff */
[----:B------:R-:W-:-:S00]  /*0850*/  NOP ;  /* 0x0000000000007918 */ /* 0x000fc00000000000 */
        /* <DEDUP_REMOVED lines=10> */
.L_x_8:


//--------------------- .nv.shared.reserved.0     --------------------------
	.section	.nv.shared.reserved.0,"aw",@nobits
	.weak		__nv_reservedSMEM_offset_0_alias
	.size		__nv_reservedSMEM_offset_0_alias, 0, 64
	.other		__nv_reservedSMEM_offset_0_alias,@"STO_CUDA_RESERVED_SHARED STV_DEFAULT"
__nv_reservedSMEM_offset_0_alias:
	.zero		0
	.zero		64


//--------------------- .nv.global                --------------------------
	.section	.nv.global,"aw",@nobits
	.align	4
.nv.global:
	.type		neg_gate,@object
	.size		neg_gate,(gate_silu - neg_gate)
neg_gate:
	.zero		65536
	.type		gate_silu,@object
	.size		gate_silu,(gate - gate_silu)
gate_silu:
	.zero		65536
	.type		gate,@object
	.size		gate,(one_plus_exp - gate)
gate:
	.zero		65536
	.type		one_plus_exp,@object
	.size		one_plus_exp,(exp_neg_gate - one_plus_exp)
one_plus_exp:
	.zero		65536
	.type		exp_neg_gate,@object
	.size		exp_neg_gate,(result - exp_neg_gate)
exp_neg_gate:
	.zero		65536
	.type		result,@object
	.size		result,(up - result)
result:
	.zero		65536
	.type		up,@object
	.size		up,(sigmoid_gate - up)
up:
	.zero		65536
	.type		sigmoid_gate,@object
	.size		sigmoid_gate,(.L_5 - sigmoid_gate)
sigmoid_gate:
	.zero		65536
.L_5:


//--------------------- .nv.constant0._Z22swiglu_tile_128_kernelPfS_S_ --------------------------
	.section	.nv.constant0._Z22swiglu_tile_128_kernelPfS_S_,"a",@progbits
	.sectionflags	@""
	.align	4
.nv.constant0._Z22swiglu_tile_128_kernelPfS_S_:
	.zero		920


//--------------------- SYMBOLS --------------------------

	.type		.nv.reservedSmem.offset0,@object
	.size		.nv.reservedSmem.offset0,0x4
